//
// Generated by NVIDIA NVVM Compiler
//
// Compiler Build ID: CL-36424714
// Cuda compilation tools, release 13.0, V13.0.88
// Based on NVVM 20.0.0
//

.version 9.0
.target sm_100
.address_size 64

	// .globl	_Z18kernelReduceSimplePfS_i
// _ZZ18kernelReduceSimplePfS_iE5cache has been demoted
// _ZZ10kernelSMAxPfS_S_iE5cache has been demoted

.visible .entry _Z18kernelReduceSimplePfS_i(
	.param .u64 .ptr .align 1 _Z18kernelReduceSimplePfS_i_param_0,
	.param .u64 .ptr .align 1 _Z18kernelReduceSimplePfS_i_param_1,
	.param .u32 _Z18kernelReduceSimplePfS_i_param_2
)
{
	.reg .pred 	%p<6>;
	.reg .b32 	%r<24>;
	.reg .b32 	%f<7>;
	.reg .b64 	%rd<11>;
	// demoted variable
	.shared .align 4 .b8 _ZZ18kernelReduceSimplePfS_iE5cache[4096];
	ld.param.u64 	%rd3, [_Z18kernelReduceSimplePfS_i_param_0];
	ld.param.u64 	%rd2, [_Z18kernelReduceSimplePfS_i_param_1];
	ld.param.u32 	%r8, [_Z18kernelReduceSimplePfS_i_param_2];
	cvta.to.global.u64 	%rd1, %rd3;
	mov.u32 	%r9, %tid.y;
	mov.u32 	%r10, %ntid.y;
	mov.u32 	%r11, %ctaid.y;
	mad.lo.s32 	%r1, %r10, %r11, %r9;
	mul.lo.s32 	%r12, %r8, %r1;
	mov.u32 	%r13, %ctaid.x;
	mov.u32 	%r23, %ntid.x;
	mov.u32 	%r3, %tid.x;
	mad.lo.s32 	%r14, %r13, %r23, %r3;
	add.s32 	%r15, %r14, %r12;
	add.s32 	%r4, %r12, %r13;
	mul.wide.u32 	%rd4, %r15, 4;
	add.s64 	%rd5, %rd1, %rd4;
	ld.global.f32 	%f1, [%rd5];
	shl.b32 	%r16, %r9, 5;
	add.s32 	%r17, %r16, %r3;
	shl.b32 	%r18, %r17, 2;
	mov.u32 	%r19, _ZZ18kernelReduceSimplePfS_iE5cache;
	add.s32 	%r5, %r19, %r18;
	st.shared.f32 	[%r5], %f1;
	setp.lt.u32 	%p1, %r23, 2;
	@%p1 bra 	$L__BB0_4;
$L__BB0_1:
	shr.u32 	%r7, %r23, 1;
	setp.ge.u32 	%p2, %r3, %r7;
	@%p2 bra 	$L__BB0_3;
	shl.b32 	%r20, %r7, 2;
	add.s32 	%r21, %r5, %r20;
	ld.shared.f32 	%f2, [%r21];
	ld.shared.f32 	%f3, [%r5];
	add.f32 	%f4, %f2, %f3;
	st.shared.f32 	[%r5], %f4;
$L__BB0_3:
	bar.sync 	0;
	setp.gt.u32 	%p3, %r23, 3;
	mov.u32 	%r23, %r7;
	@%p3 bra 	$L__BB0_1;
$L__BB0_4:
	setp.ne.s32 	%p4, %r3, 0;
	@%p4 bra 	$L__BB0_8;
	mov.u32 	%r22, %nctaid.x;
	setp.ne.s32 	%p5, %r22, 1;
	@%p5 bra 	$L__BB0_7;
	ld.shared.f32 	%f6, [_ZZ18kernelReduceSimplePfS_iE5cache];
	cvta.to.global.u64 	%rd8, %rd2;
	mul.wide.u32 	%rd9, %r1, 4;
	add.s64 	%rd10, %rd8, %rd9;
	st.global.f32 	[%rd10], %f6;
	bra.uni 	$L__BB0_8;
$L__BB0_7:
	ld.shared.f32 	%f5, [_ZZ18kernelReduceSimplePfS_iE5cache];
	mul.wide.u32 	%rd6, %r4, 4;
	add.s64 	%rd7, %rd1, %rd6;
	st.global.f32 	[%rd7], %f5;
$L__BB0_8:
	ret;

}
	// .globl	_Z10kernelSMAxPfS_S_i
.visible .entry _Z10kernelSMAxPfS_S_i(
	.param .u64 .ptr .align 1 _Z10kernelSMAxPfS_S_i_param_0,
	.param .u64 .ptr .align 1 _Z10kernelSMAxPfS_S_i_param_1,
	.param .u64 .ptr .align 1 _Z10kernelSMAxPfS_S_i_param_2,
	.param .u32 _Z10kernelSMAxPfS_S_i_param_3
)
{
	.reg .pred 	%p<5>;
	.reg .b32 	%r<22>;
	.reg .b32 	%f<8>;
	.reg .b64 	%rd<11>;
	// demoted variable
	.shared .align 4 .b8 _ZZ10kernelSMAxPfS_S_iE5cache[4096];
	ld.param.u64 	%rd2, [_Z10kernelSMAxPfS_S_i_param_0];
	ld.param.u64 	%rd3, [_Z10kernelSMAxPfS_S_i_param_1];
	ld.param.u32 	%r8, [_Z10kernelSMAxPfS_S_i_param_3];
	cvta.to.global.u64 	%rd4, %rd3;
	cvta.to.global.u64 	%rd1, %rd2;
	mov.u32 	%r9, %ctaid.y;
	mov.u32 	%r10, %ntid.y;
	mov.u32 	%r11, %tid.y;
	mad.lo.s32 	%r12, %r9, %r10, %r11;
	mov.u32 	%r1, %ctaid.x;
	mov.u32 	%r21, %ntid.x;
	mov.u32 	%r3, %tid.x;
	mad.lo.s32 	%r13, %r1, %r21, %r3;
	mul.lo.s32 	%r4, %r8, %r12;
	add.s32 	%r14, %r4, %r13;
	mul.wide.s32 	%rd5, %r14, 4;
	add.s64 	%rd6, %rd1, %rd5;
	ld.global.f32 	%f1, [%rd6];
	mul.wide.s32 	%rd7, %r13, 4;
	add.s64 	%rd8, %rd4, %rd7;
	ld.global.f32 	%f2, [%rd8];
	mul.f32 	%f3, %f1, %f2;
	mad.lo.s32 	%r15, %r11, %r10, %r3;
	shl.b32 	%r16, %r15, 2;
	mov.u32 	%r17, _ZZ10kernelSMAxPfS_S_iE5cache;
	add.s32 	%r5, %r17, %r16;
	st.shared.f32 	[%r5], %f3;
	bar.sync 	0;
	setp.lt.u32 	%p1, %r21, 2;
	@%p1 bra 	$L__BB1_4;
$L__BB1_1:
	shr.u32 	%r7, %r21, 1;
	setp.ge.u32 	%p2, %r3, %r7;
	@%p2 bra 	$L__BB1_3;
	shl.b32 	%r18, %r7, 2;
	add.s32 	%r19, %r5, %r18;
	ld.shared.f32 	%f4, [%r19];
	ld.shared.f32 	%f5, [%r5];
	add.f32 	%f6, %f4, %f5;
	st.shared.f32 	[%r5], %f6;
$L__BB1_3:
	bar.sync 	0;
	setp.gt.u32 	%p3, %r21, 3;
	mov.u32 	%r21, %r7;
	@%p3 bra 	$L__BB1_1;
$L__BB1_4:
	setp.ne.s32 	%p4, %r3, 0;
	@%p4 bra 	$L__BB1_6;
	ld.shared.f32 	%f7, [_ZZ10kernelSMAxPfS_S_iE5cache];
	add.s32 	%r20, %r4, %r1;
	mul.wide.u32 	%rd9, %r20, 4;
	add.s64 	%rd10, %rd1, %rd9;
	st.global.f32 	[%rd10], %f7;
$L__BB1_6:
	ret;

}
	// .globl	_Z14kernelSimpleAxPfS_S_i
.visible .entry _Z14kernelSimpleAxPfS_S_i(
	.param .u64 .ptr .align 1 _Z14kernelSimpleAxPfS_S_i_param_0,
	.param .u64 .ptr .align 1 _Z14kernelSimpleAxPfS_S_i_param_1,
	.param .u64 .ptr .align 1 _Z14kernelSimpleAxPfS_S_i_param_2,
	.param .u32 _Z14kernelSimpleAxPfS_S_i_param_3
)
{
	.reg .b32 	%r<11>;
	.reg .b32 	%f<5>;
	.reg .b64 	%rd<13>;

	ld.param.u64 	%rd1, [_Z14kernelSimpleAxPfS_S_i_param_0];
	ld.param.u64 	%rd2, [_Z14kernelSimpleAxPfS_S_i_param_1];
	ld.param.u64 	%rd3, [_Z14kernelSimpleAxPfS_S_i_param_2];
	ld.param.u32 	%r1, [_Z14kernelSimpleAxPfS_S_i_param_3];
	cvta.to.global.u64 	%rd4, %rd3;
	cvta.to.global.u64 	%rd5, %rd2;
	cvta.to.global.u64 	%rd6, %rd1;
	mov.u32 	%r2, %ctaid.y;
	mov.u32 	%r3, %ntid.y;
	mov.u32 	%r4, %tid.y;
	mad.lo.s32 	%r5, %r2, %r3, %r4;
	mov.u32 	%r6, %ctaid.x;
	mov.u32 	%r7, %ntid.x;
	mov.u32 	%r8, %tid.x;
	mad.lo.s32 	%r9, %r6, %r7, %r8;
	mul.wide.u32 	%rd7, %r5, 4;
	add.s64 	%rd8, %rd4, %rd7;
	mad.lo.s32 	%r10, %r1, %r5, %r9;
	mul.wide.s32 	%rd9, %r10, 4;
	add.s64 	%rd10, %rd6, %rd9;
	ld.global.f32 	%f1, [%rd10];
	mul.wide.s32 	%rd11, %r9, 4;
	add.s64 	%rd12, %rd5, %rd11;
	ld.global.f32 	%f2, [%rd12];
	mul.f32 	%f3, %f1, %f2;
	atom.global.add.f32 	%f4, [%rd8], %f3;
	ret;

}


// ===== COMPILED SASS (sm_100) =====

	.target	sm_100

	.elftype	@"ET_EXEC"


//--------------------- .note.nv.tkinfo           --------------------------
	.section	.note.nv.tkinfo,"",@"SHT_NOTE"
	.sectionflags	@"SHF_NOTE_NV_TKINFO"
	.tkinfo
        /*0018*/ 	.word	0x00000002
        /*0030*/ 	.string	""
        /*0030*/ 	.string	"ptxas"
        /*0030*/ 	.string	"Cuda compilation tools, release 13.0, V13.0.88"
        /*0030*/ 	.string	"Build cuda_13.0.r13.0/compiler.36424714_0"
        /*0030*/ 	.string	"-arch sm_100 -m 64 "



//--------------------- .note.nv.cuinfo           --------------------------
	.section	.note.nv.cuinfo,"",@"SHT_NOTE"
	.sectionflags	@"SHF_NOTE_NV_CUINFO"
        /*0018*/ 	.short	0x0002
        /*001a*/ 	.short	0x0064
        /*001c*/ 	.short	0x0082
	.zero		2


//--------------------- .nv.info                  --------------------------
	.section	.nv.info,"",@"SHT_CUDA_INFO"
	.align	4


	//----- nvinfo : EIATTR_REGCOUNT
	.align		4
        /*0000*/ 	.byte	0x04, 0x2f
        /*0002*/ 	.short	(.L_1 - .L_0)
	.align		4
.L_0:
        /*0004*/ 	.word	index@(_Z18kernelReduceSimplePfS_i)
        /*0008*/ 	.word	0x0000000e


	//----- nvinfo : EIATTR_FRAME_SIZE
	.align		4
.L_1:
        /*000c*/ 	.byte	0x04, 0x11
        /*000e*/ 	.short	(.L_3 - .L_2)
	.align		4
.L_2:
        /*0010*/ 	.word	index@(_Z18kernelReduceSimplePfS_i)
        /*0014*/ 	.word	0x00000000


	//----- nvinfo : EIATTR_REGCOUNT
	.align		4
.L_3:
        /*0018*/ 	.byte	0x04, 0x2f
        /*001a*/ 	.short	(.L_5 - .L_4)
	.align		4
.L_4:
        /*001c*/ 	.word	index@(_Z10kernelSMAxPfS_S_i)
        /*0020*/ 	.word	0x00000010


	//----- nvinfo : EIATTR_FRAME_SIZE
	.align		4
.L_5:
        /*0024*/ 	.byte	0x04, 0x11
        /*0026*/ 	.short	(.L_7 - .L_6)
	.align		4
.L_6:
        /*0028*/ 	.word	index@(_Z10kernelSMAxPfS_S_i)
        /*002c*/ 	.word	0x00000000


	//----- nvinfo : EIATTR_REGCOUNT
	.align		4
.L_7:
        /*0030*/ 	.byte	0x04, 0x2f
        /*0032*/ 	.short	(.L_9 - .L_8)
	.align		4
.L_8:
        /*0034*/ 	.word	index@(_Z14kernelSimpleAxPfS_S_i)
        /*0038*/ 	.word	0x0000000c


	//----- nvinfo : EIATTR_FRAME_SIZE
	.align		4
.L_9:
        /*003c*/ 	.byte	0x04, 0x11
        /*003e*/ 	.short	(.L_11 - .L_10)
	.align		4
.L_10:
        /*0040*/ 	.word	index@(_Z14kernelSimpleAxPfS_S_i)
        /*0044*/ 	.word	0x00000000


	//----- nvinfo : EIATTR_MIN_STACK_SIZE
	.align		4
.L_11:
        /*0048*/ 	.byte	0x04, 0x12
        /*004a*/ 	.short	(.L_13 - .L_12)
	.align		4
.L_12:
        /*004c*/ 	.word	index@(_Z14kernelSimpleAxPfS_S_i)
        /*0050*/ 	.word	0x00000000


	//----- nvinfo : EIATTR_MIN_STACK_SIZE
	.align		4
.L_13:
        /*0054*/ 	.byte	0x04, 0x12
        /*0056*/ 	.short	(.L_15 - .L_14)
	.align		4
.L_14:
        /*0058*/ 	.word	index@(_Z10kernelSMAxPfS_S_i)
        /*005c*/ 	.word	0x00000000


	//----- nvinfo : EIATTR_MIN_STACK_SIZE
	.align		4
.L_15:
        /*0060*/ 	.byte	0x04, 0x12
        /*0062*/ 	.short	(.L_17 - .L_16)
	.align		4
.L_16:
        /*0064*/ 	.word	index@(_Z18kernelReduceSimplePfS_i)
        /*0068*/ 	.word	0x00000000
.L_17:


//--------------------- .nv.compat                --------------------------
	.section	.nv.compat,"",@"SHT_CUDA_COMPAT_INFO"
	.align	4
        /*0000*/ 	.byte	0x02, 0x09, 0x00, 0x00, 0x02, 0x02, 0x01, 0x00, 0x02, 0x05, 0x05, 0x00, 0x03, 0x07, 0x01, 0x01
        /*0010*/ 	.byte	0x02, 0x03, 0x00, 0x00, 0x02, 0x06, 0x01, 0x00, 0x04, 0x0b, 0x08, 0x00, 0x09, 0x00, 0x00, 0x00
        /*0020*/ 	.byte	0x00, 0x00, 0x00, 0x00


//--------------------- .nv.info._Z14kernelSimpleAxPfS_S_i --------------------------
	.section	.nv.info._Z14kernelSimpleAxPfS_S_i,"",@"SHT_CUDA_INFO"
	.sectionflags	@""
	.align	4


	//----- nvinfo : EIATTR_CUDA_API_VERSION
	.align		4
        /*0000*/ 	.byte	0x04, 0x37
        /*0002*/ 	.short	(.L_19 - .L_18)
.L_18:
        /*0004*/ 	.word	0x00000082


	//----- nvinfo : EIATTR_KPARAM_INFO
	.align		4
.L_19:
        /*0008*/ 	.byte	0x04, 0x17
        /*000a*/ 	.short	(.L_21 - .L_20)
.L_20:
        /*000c*/ 	.word	0x00000000
        /*0010*/ 	.short	0x0003
        /*0012*/ 	.short	0x0018
        /*0014*/ 	.byte	0x00, 0xf0, 0x11, 0x00


	//----- nvinfo : EIATTR_KPARAM_INFO
	.align		4
.L_21:
        /*0018*/ 	.byte	0x04, 0x17
        /*001a*/ 	.short	(.L_23 - .L_22)
.L_22:
        /*001c*/ 	.word	0x00000000
        /*0020*/ 	.short	0x0002
        /*0022*/ 	.short	0x0010
        /*0024*/ 	.byte	0x00, 0xf5, 0x21, 0x00


	//----- nvinfo : EIATTR_KPARAM_INFO
	.align		4
.L_23:
        /*0028*/ 	.byte	0x04, 0x17
        /*002a*/ 	.short	(.L_25 - .L_24)
.L_24:
        /*002c*/ 	.word	0x00000000
        /*0030*/ 	.short	0x0001
        /*0032*/ 	.short	0x0008
        /*0034*/ 	.byte	0x00, 0xf5, 0x21, 0x00


	//----- nvinfo : EIATTR_KPARAM_INFO
	.align		4
.L_25:
        /*0038*/ 	.byte	0x04, 0x17
        /*003a*/ 	.short	(.L_27 - .L_26)
.L_26:
        /*003c*/ 	.word	0x00000000
        /*0040*/ 	.short	0x0000
        /*0042*/ 	.short	0x0000
        /*0044*/ 	.byte	0x00, 0xf5, 0x21, 0x00


	//----- nvinfo : EIATTR_SPARSE_MMA_MASK
	.align		4
.L_27:
        /*0048*/ 	.byte	0x03, 0x50
        /*004a*/ 	.short	0x0000


	//----- nvinfo : EIATTR_MAXREG_COUNT
	.align		4
        /*004c*/ 	.byte	0x03, 0x1b
        /*004e*/ 	.short	0x00ff


	//----- nvinfo : EIATTR_MERCURY_ISA_VERSION
	.align		4
        /*0050*/ 	.byte	0x03, 0x5f
        /*0052*/ 	.short	0x0101


	//----- nvinfo : EIATTR_VRC_CTA_INIT_COUNT
	.align		4
        /*0054*/ 	.byte	0x02, 0x4a
	.zero		1
	.zero		1


	//----- nvinfo : EIATTR_EXIT_INSTR_OFFSETS
	.align		4
        /*0058*/ 	.byte	0x04, 0x1c
        /*005a*/ 	.short	(.L_29 - .L_28)


	//   ....[0]....
.L_28:
        /*005c*/ 	.word	0x00000160


	//----- nvinfo : EIATTR_CBANK_PARAM_SIZE
	.align		4
.L_29:
        /*0060*/ 	.byte	0x03, 0x19
        /*0062*/ 	.short	0x001c


	//----- nvinfo : EIATTR_PARAM_CBANK
	.align		4
        /*0064*/ 	.byte	0x04, 0x0a
        /*0066*/ 	.short	(.L_31 - .L_30)
	.align		4
.L_30:
        /*0068*/ 	.word	index@(.nv.constant0._Z14kernelSimpleAxPfS_S_i)
        /*006c*/ 	.short	0x0380
        /*006e*/ 	.short	0x001c


	//----- nvinfo : EIATTR_SW_WAR
	.align		4
.L_31:
        /*0070*/ 	.byte	0x04, 0x36
        /*0072*/ 	.short	(.L_33 - .L_32)
.L_32:
        /*0074*/ 	.word	0x00000008
.L_33:


//--------------------- .nv.info._Z10kernelSMAxPfS_S_i --------------------------
	.section	.nv.info._Z10kernelSMAxPfS_S_i,"",@"SHT_CUDA_INFO"
	.sectionflags	@""
	.align	4


	//----- nvinfo : EIATTR_CUDA_API_VERSION
	.align		4
        /*0000*/ 	.byte	0x04, 0x37
        /*0002*/ 	.short	(.L_35 - .L_34)
.L_34:
        /*0004*/ 	.word	0x00000082


	//----- nvinfo : EIATTR_KPARAM_INFO
	.align		4
.L_35:
        /*0008*/ 	.byte	0x04, 0x17
        /*000a*/ 	.short	(.L_37 - .L_36)
.L_36:
        /*000c*/ 	.word	0x00000000
        /*0010*/ 	.short	0x0003
        /*0012*/ 	.short	0x0018
        /*0014*/ 	.byte	0x00, 0xf0, 0x11, 0x00


	//----- nvinfo : EIATTR_KPARAM_INFO
	.align		4
.L_37:
        /*0018*/ 	.byte	0x04, 0x17
        /*001a*/ 	.short	(.L_39 - .L_38)
.L_38:
        /*001c*/ 	.word	0x00000000
        /*0020*/ 	.short	0x0002
        /*0022*/ 	.short	0x0010
        /*0024*/ 	.byte	0x00, 0xf5, 0x21, 0x00


	//----- nvinfo : EIATTR_KPARAM_INFO
	.align		4
.L_39:
        /*0028*/ 	.byte	0x04, 0x17
        /*002a*/ 	.short	(.L_41 - .L_40)
.L_40:
        /*002c*/ 	.word	0x00000000
        /*0030*/ 	.short	0x0001
        /*0032*/ 	.short	0x0008
        /*0034*/ 	.byte	0x00, 0xf5, 0x21, 0x00


	//----- nvinfo : EIATTR_KPARAM_INFO
	.align		4
.L_41:
        /*0038*/ 	.byte	0x04, 0x17
        /*003a*/ 	.short	(.L_43 - .L_42)
.L_42:
        /*003c*/ 	.word	0x00000000
        /*0040*/ 	.short	0x0000
        /*0042*/ 	.short	0x0000
        /*0044*/ 	.byte	0x00, 0xf5, 0x21, 0x00


	//----- nvinfo : EIATTR_SPARSE_MMA_MASK
	.align		4
.L_43:
        /*0048*/ 	.byte	0x03, 0x50
        /*004a*/ 	.short	0x0000


	//----- nvinfo : EIATTR_MAXREG_COUNT
	.align		4
        /*004c*/ 	.byte	0x03, 0x1b
        /*004e*/ 	.short	0x00ff


	//----- nvinfo : EIATTR_NUM_BARRIERS
	.align		4
        /*0050*/ 	.byte	0x02, 0x4c
        /*0052*/ 	.byte	0x01
	.zero		1


	//----- nvinfo : EIATTR_MERCURY_ISA_VERSION
	.align		4
        /*0054*/ 	.byte	0x03, 0x5f
        /*0056*/ 	.short	0x0101


	//----- nvinfo : EIATTR_VRC_CTA_INIT_COUNT
	.align		4
        /*0058*/ 	.byte	0x02, 0x4a
	.zero		1
	.zero		1


	//----- nvinfo : EIATTR_EXIT_INSTR_OFFSETS
	.align		4
        /*005c*/ 	.byte	0x04, 0x1c
        /*005e*/ 	.short	(.L_45 - .L_44)


	//   ....[0]....
.L_44:
        /*0060*/ 	.word	0x00000290


	//   ....[1]....
        /*0064*/ 	.word	0x00000330


	//----- nvinfo : EIATTR_CBANK_PARAM_SIZE
	.align		4
.L_45:
        /*0068*/ 	.byte	0x03, 0x19
        /*006a*/ 	.short	0x001c


	//----- nvinfo : EIATTR_PARAM_CBANK
	.align		4
        /*006c*/ 	.byte	0x04, 0x0a
        /*006e*/ 	.short	(.L_47 - .L_46)
	.align		4
.L_46:
        /*0070*/ 	.word	index@(.nv.constant0._Z10kernelSMAxPfS_S_i)
        /*0074*/ 	.short	0x0380
        /*0076*/ 	.short	0x001c


	//----- nvinfo : EIATTR_SW_WAR
	.align		4
.L_47:
        /*0078*/ 	.byte	0x04, 0x36
        /*007a*/ 	.short	(.L_49 - .L_48)
.L_48:
        /*007c*/ 	.word	0x00000008
.L_49:


//--------------------- .nv.info._Z18kernelReduceSimplePfS_i --------------------------
	.section	.nv.info._Z18kernelReduceSimplePfS_i,"",@"SHT_CUDA_INFO"
	.sectionflags	@""
	.align	4


	//----- nvinfo : EIATTR_CUDA_API_VERSION
	.align		4
        /*0000*/ 	.byte	0x04, 0x37
        /*0002*/ 	.short	(.L_51 - .L_50)
.L_50:
        /*0004*/ 	.word	0x00000082


	//----- nvinfo : EIATTR_KPARAM_INFO
	.align		4
.L_51:
        /*0008*/ 	.byte	0x04, 0x17
        /*000a*/ 	.short	(.L_53 - .L_52)
.L_52:
        /*000c*/ 	.word	0x00000000
        /*0010*/ 	.short	0x0002
        /*0012*/ 	.short	0x0010
        /*0014*/ 	.byte	0x00, 0xf0, 0x11, 0x00


	//----- nvinfo : EIATTR_KPARAM_INFO
	.align		4
.L_53:
        /*0018*/ 	.byte	0x04, 0x17
        /*001a*/ 	.short	(.L_55 - .L_54)
.L_54:
        /*001c*/ 	.word	0x00000000
        /*0020*/ 	.short	0x0001
        /*0022*/ 	.short	0x0008
        /*0024*/ 	.byte	0x00, 0xf5, 0x21, 0x00


	//----- nvinfo : EIATTR_KPARAM_INFO
	.align		4
.L_55:
        /*0028*/ 	.byte	0x04, 0x17
        /*002a*/ 	.short	(.L_57 - .L_56)
.L_56:
        /*002c*/ 	.word	0x00000000
        /*0030*/ 	.short	0x0000
        /*0032*/ 	.short	0x0000
        /*0034*/ 	.byte	0x00, 0xf5, 0x21, 0x00


	//----- nvinfo : EIATTR_SPARSE_MMA_MASK
	.align		4
.L_57:
        /*0038*/ 	.byte	0x03, 0x50
        /*003a*/ 	.short	0x0000


	//----- nvinfo : EIATTR_MAXREG_COUNT
	.align		4
        /*003c*/ 	.byte	0x03, 0x1b
        /*003e*/ 	.short	0x00ff


	//----- nvinfo : EIATTR_NUM_BARRIERS
	.align		4
        /*0040*/ 	.byte	0x02, 0x4c
        /*0042*/ 	.byte	0x01
	.zero		1


	//----- nvinfo : EIATTR_MERCURY_ISA_VERSION
	.align		4
        /*0044*/ 	.byte	0x03, 0x5f
        /*0046*/ 	.short	0x0101


	//----- nvinfo : EIATTR_VRC_CTA_INIT_COUNT
	.align		4
        /*0048*/ 	.byte	0x02, 0x4a
	.zero		1
	.zero		1


	//----- nvinfo : EIATTR_EXIT_INSTR_OFFSETS
	.align		4
        /*004c*/ 	.byte	0x04, 0x1c
        /*004e*/ 	.short	(.L_59 - .L_58)


	//   ....[0]....
.L_58:
        /*0050*/ 	.word	0x00000250


	//   ....[1]....
        /*0054*/ 	.word	0x00000300


	//   ....[2]....
        /*0058*/ 	.word	0x00000380


	//----- nvinfo : EIATTR_CBANK_PARAM_SIZE
	.align		4
.L_59:
        /*005c*/ 	.byte	0x03, 0x19
        /*005e*/ 	.short	0x0014


	//----- nvinfo : EIATTR_PARAM_CBANK
	.align		4
        /*0060*/ 	.byte	0x04, 0x0a
        /*0062*/ 	.short	(.L_61 - .L_60)
	.align		4
.L_60:
        /*0064*/ 	.word	index@(.nv.constant0._Z18kernelReduceSimplePfS_i)
        /*0068*/ 	.short	0x0380
        /*006a*/ 	.short	0x0014


	//----- nvinfo : EIATTR_SW_WAR
	.align		4
.L_61:
        /*006c*/ 	.byte	0x04, 0x36
        /*006e*/ 	.short	(.L_63 - .L_62)
.L_62:
        /*0070*/ 	.word	0x00000008
.L_63:


//--------------------- .nv.callgraph             --------------------------
	.section	.nv.callgraph,"",@"SHT_CUDA_CALLGRAPH"
	.align	4
	.sectionentsize	8
	.align		4
        /*0000*/ 	.word	0x00000000
	.align		4
        /*0004*/ 	.word	0xffffffff
	.align		4
        /*0008*/ 	.word	0x00000000
	.align		4
        /*000c*/ 	.word	0xfffffffe
	.align		4
        /*0010*/ 	.word	0x00000000
	.align		4
        /*0014*/ 	.word	0xfffffffd
	.align		4
        /*0018*/ 	.word	0x00000000
	.align		4
        /*001c*/ 	.word	0xfffffffc


//--------------------- .text._Z14kernelSimpleAxPfS_S_i --------------------------
	.section	.text._Z14kernelSimpleAxPfS_S_i,"ax",@progbits
	.align	128
        .global         _Z14kernelSimpleAxPfS_S_i
        .type           _Z14kernelSimpleAxPfS_S_i,@function
        .size           _Z14kernelSimpleAxPfS_S_i,(.L_x_8 - _Z14kernelSimpleAxPfS_S_i)
        .other          _Z14kernelSimpleAxPfS_S_i,@"STO_CUDA_ENTRY STV_DEFAULT"
_Z14kernelSimpleAxPfS_S_i:
.text._Z14kernelSimpleAxPfS_S_i:
[----:B------:R-:W-:Y:S01]  /*0000*/  LDC R1, c[0x0][0x37c] ;  /* 0x0000df00ff017b82 */ /* 0x000fe20000000800 */
[----:B------:R-:W0:Y:S07]  /*0010*/  S2R R0, SR_TID.Y ;  /* 0x0000000000007919 */ /* 0x000e2e0000002200 */
[----:B------:R-:W0:Y:S01]  /*0020*/  S2UR UR6, SR_CTAID.Y ;  /* 0x00000000000679c3 */ /* 0x000e220000002600 */
[----:B------:R-:W1:Y:S01]  /*0030*/  LDCU UR8, c[0x0][0x398] ;  /* 0x00007300ff0877ac */ /* 0x000e620008000800 */
[----:B------:R-:W2:Y:S01]  /*0040*/  S2R R3, SR_TID.X ;  /* 0x0000000000037919 */ /* 0x000ea20000002100 */
[----:B------:R-:W3:Y:S05]  /*0050*/  LDCU.64 UR4, c[0x0][0x358] ;  /* 0x00006b00ff0477ac */ /* 0x000eea0008000a00 */
[----:B------:R-:W0:Y:S08]  /*0060*/  LDC R9, c[0x0][0x364] ;  /* 0x0000d900ff097b82 */ /* 0x000e300000000800 */
[----:B------:R-:W2:Y:S08]  /*0070*/  S2UR UR7, SR_CTAID.X ;  /* 0x00000000000779c3 */ /* 0x000eb00000002500 */
[----:B------:R-:W2:Y:S08]  /*0080*/  LDC R2, c[0x0][0x360] ;  /* 0x0000d800ff027b82 */ /* 0x000eb00000000800 */
[----:B------:R-:W4:Y:S01]  /*0090*/  LDC.64 R6, c[0x0][0x388] ;  /* 0x0000e200ff067b82 */ /* 0x000f220000000a00 */
[----:B0-----:R-:W-:-:S07]  /*00a0*/  IMAD R9, R9, UR6, R0 ;  /* 0x0000000609097c24 */ /* 0x001fce000f8e0200 */
[----:B------:R-:W0:Y:S01]  /*00b0*/  LDC.64 R4, c[0x0][0x380] ;  /* 0x0000e000ff047b82 */ /* 0x000e220000000a00 */
[----:B--2---:R-:W-:-:S04]  /*00c0*/  IMAD R0, R2, UR7, R3 ;  /* 0x0000000702007c24 */ /* 0x004fc8000f8e0203 */
[----:B-1----:R-:W-:Y:S02]  /*00d0*/  IMAD R3, R9, UR8, R0 ;  /* 0x0000000809037c24 */ /* 0x002fe4000f8e0200 */
[----:B----4-:R-:W-:-:S06]  /*00e0*/  IMAD.WIDE R6, R0, 0x4, R6 ;  /* 0x0000000400067825 */ /* 0x010fcc00078e0206 */
[----:B---3--:R-:W2:Y:S01]  /*00f0*/  LDG.E R7, desc[UR4][R6.64] ;  /* 0x0000000406077981 */ /* 0x008ea2000c1e1900 */
[----:B0-----:R-:W-:Y:S02]  /*0100*/  IMAD.WIDE R4, R3, 0x4, R4 ;  /* 0x0000000403047825 */ /* 0x001fe400078e0204 */
[----:B------:R-:W0:Y:S04]  /*0110*/  LDC.64 R2, c[0x0][0x390] ;  /* 0x0000e400ff027b82 */ /* 0x000e280000000a00 */
[----:B------:R-:W2:Y:S01]  /*0120*/  LDG.E R4, desc[UR4][R4.64] ;  /* 0x0000000404047981 */ /* 0x000ea2000c1e1900 */
[----:B0-----:R-:W-:-:S04]  /*0130*/  IMAD.WIDE.U32 R2, R9, 0x4, R2 ;  /* 0x0000000409027825 */ /* 0x001fc800078e0002 */
[----:B--2---:R-:W-:-:S05]  /*0140*/  FMUL R9, R4, R7 ;  /* 0x0000000704097220 */ /* 0x004fca0000400000 */
[----:B------:R-:W-:Y:S01]  /*0150*/  REDG.E.ADD.F32.FTZ.RN.STRONG.GPU desc[UR4][R2.64], R9 ;  /* 0x00000009020079a6 */ /* 0x000fe2000c12f304 */
[----:B------:R-:W-:Y:S05]  /*0160*/  EXIT ;  /* 0x000000000000794d */ /* 0x000fea0003800000 */
.L_x_0:
[----:B------:R-:W-:-:S00]  /*0170*/  BRA `(.L_x_0) ;  /* 0xfffffffc00fc7947 */ /* 0x000fc0000383ffff */
[----:B------:R-:W-:-:S00]  /*0180*/  NOP ;  /* 0x0000000000007918 */ /* 0x000fc00000000000 */
[----:B------:R-:W-:-:S00]  /*0190*/  NOP ;  /* 0x0000000000007918 */ /* 0x000fc00000000000 */
[----:B------:R-:W-:-:S00]  /*01a0*/  NOP ;  /* 0x0000000000007918 */ /* 0x000fc00000000000 */
[----:B------:R-:W-:-:S00]  /*01b0*/  NOP ;  /* 0x0000000000007918 */ /* 0x000fc00000000000 */
[----:B------:R-:W-:-:S00]  /*01c0*/  NOP ;  /* 0x0000000000007918 */ /* 0x000fc00000000000 */
[----:B------:R-:W-:-:S00]  /*01d0*/  NOP ;  /* 0x0000000000007918 */ /* 0x000fc00000000000 */
[----:B------:R-:W-:-:S00]  /*01e0*/  NOP ;  /* 0x0000000000007918 */ /* 0x000fc00000000000 */
[----:B------:R-:W-:-:S00]  /*01f0*/  NOP ;  /* 0x0000000000007918 */ /* 0x000fc00000000000 */
.L_x_8:


//--------------------- .text._Z10kernelSMAxPfS_S_i --------------------------
	.section	.text._Z10kernelSMAxPfS_S_i,"ax",@progbits
	.align	128
        .global         _Z10kernelSMAxPfS_S_i
        .type           _Z10kernelSMAxPfS_S_i,@function
        .size           _Z10kernelSMAxPfS_S_i,(.L_x_9 - _Z10kernelSMAxPfS_S_i)
        .other          _Z10kernelSMAxPfS_S_i,@"STO_CUDA_ENTRY STV_DEFAULT"
_Z10kernelSMAxPfS_S_i:
.text._Z10kernelSMAxPfS_S_i:
[----:B------:R-:W-:Y:S01]  /*0000*/  LDC R1, c[0x0][0x37c] ;  /* 0x0000df00ff017b82 */ /* 0x000fe20000000800 */
[----:B------:R-:W0:Y:S07]  /*0010*/  S2R R11, SR_TID.Y ;  /* 0x00000000000b7919 */ /* 0x000e2e0000002200 */
[----:B------:R-:W0:Y:S01]  /*0020*/  LDC R6, c[0x0][0x364] ;  /* 0x0000d900ff067b82 */ /* 0x000e220000000800 */
[----:B------:R-:W1:Y:S01]  /*0030*/  LDCU UR5, c[0x0][0x398] ;  /* 0x00007300ff0577ac */ /* 0x000e620008000800 */
[----:B------:R-:W2:Y:S01]  /*0040*/  S2R R13, SR_TID.X ;  /* 0x00000000000d7919 */ /* 0x000ea20000002100 */
[----:B------:R-:W3:Y:S05]  /*0050*/  LDCU.64 UR6, c[0x0][0x358] ;  /* 0x00006b00ff0677ac */ /* 0x000eea0008000a00 */
[----:B------:R-:W0:Y:S08]  /*0060*/  S2UR UR4, SR_CTAID.Y ;  /* 0x00000000000479c3 */ /* 0x000e300000002600 */
        /* <DEDUP_REMOVED lines=9> */
[----:B0-----:R-:W-:-:S06]  /*0100*/  IMAD.WIDE R2, R9, 0x4, R2 ;  /* 0x0000000409027825 */ /* 0x001fcc00078e0202 */
[----:B------:R-:W2:Y:S01]  /*0110*/  LDG.E R2, desc[UR6][R2.64] ;  /* 0x0000000602027981 */ /* 0x000ea2000c1e1900 */
[----:B------:R-:W0:Y:S01]  /*0120*/  S2UR UR5, SR_CgaCtaId ;  /* 0x00000000000579c3 */ /* 0x000e220000008800 */
[----:B------:R-:W-:Y:S01]  /*0130*/  UMOV UR4, 0x400 ;  /* 0x0000040000047882 */ /* 0x000fe20000000000 */
[----:B------:R-:W-:Y:S01]  /*0140*/  ISETP.GE.U32.AND P1, PT, R8, 0x2, PT ;  /* 0x000000020800780c */ /* 0x000fe20003f26070 */
[----:B------:R-:W-:Y:S01]  /*0150*/  IMAD R7, R6, R11, R13 ;  /* 0x0000000b06077224 */ /* 0x000fe200078e020d */
[----:B------:R-:W-:Y:S01]  /*0160*/  ISETP.NE.AND P0, PT, R13, RZ, PT ;  /* 0x000000ff0d00720c */ /* 0x000fe20003f05270 */
[----:B0-----:R-:W-:-:S06]  /*0170*/  ULEA UR4, UR5, UR4, 0x18 ;  /* 0x0000000405047291 */ /* 0x001fcc000f8ec0ff */
[----:B------:R-:W-:Y:S01]  /*0180*/  LEA R7, R7, UR4, 0x2 ;  /* 0x0000000407077c11 */ /* 0x000fe2000f8e10ff */
[----:B--2---:R-:W-:-:S05]  /*0190*/  FMUL R6, R2, R5 ;  /* 0x0000000502067220 */ /* 0x004fca0000400000 */
[----:B------:R0:W-:Y:S01]  /*01a0*/  STS [R7], R6 ;  /* 0x0000000607007388 */ /* 0x0001e20000000800 */
[----:B------:R-:W-:Y:S06]  /*01b0*/  BAR.SYNC.DEFER_BLOCKING 0x0 ;  /* 0x0000000000007b1d */ /* 0x000fec0000010000 */
[----:B------:R-:W-:Y:S05]  /*01c0*/  @!P1 BRA `(.L_x_1) ;  /* 0x0000000000309947 */ /* 0x000fea0003800000 */
[----:B------:R-:W-:-:S07]  /*01d0*/  MOV R2, R8 ;  /* 0x0000000800027202 */ /* 0x000fce0000000f00 */
.L_x_2:
[----:B0-----:R-:W-:-:S04]  /*01e0*/  SHF.R.U32.HI R6, RZ, 0x1, R2 ;  /* 0x00000001ff067819 */ /* 0x001fc80000011602 */
[----:B------:R-:W-:-:S13]  /*01f0*/  ISETP.GE.U32.AND P1, PT, R13, R6, PT ;  /* 0x000000060d00720c */ /* 0x000fda0003f26070 */
[----:B------:R-:W-:Y:S01]  /*0200*/  @!P1 LEA R3, R6, R7, 0x2 ;  /* 0x0000000706039211 */ /* 0x000fe200078e10ff */
[----:B------:R-:W-:Y:S05]  /*0210*/  @!P1 LDS R4, [R7] ;  /* 0x0000000007049984 */ /* 0x000fea0000000800 */
[----:B------:R-:W0:Y:S02]  /*0220*/  @!P1 LDS R3, [R3] ;  /* 0x0000000003039984 */ /* 0x000e240000000800 */
[----:B0-----:R-:W-:-:S05]  /*0230*/  @!P1 FADD R4, R3, R4 ;  /* 0x0000000403049221 */ /* 0x001fca0000000000 */
[----:B------:R1:W-:Y:S01]  /*0240*/  @!P1 STS [R7], R4 ;  /* 0x0000000407009388 */ /* 0x0003e20000000800 */
[----:B------:R-:W-:Y:S01]  /*0250*/  BAR.SYNC.DEFER_BLOCKING 0x0 ;  /* 0x0000000000007b1d */ /* 0x000fe20000010000 */
[----:B------:R-:W-:Y:S02]  /*0260*/  ISETP.GT.U32.AND P1, PT, R2, 0x3, PT ;  /* 0x000000030200780c */ /* 0x000fe40003f24070 */
[----:B------:R-:W-:-:S11]  /*0270*/  MOV R2, R6 ;  /* 0x0000000600027202 */ /* 0x000fd60000000f00 */
[----:B-1----:R-:W-:Y:S05]  /*0280*/  @P1 BRA `(.L_x_2) ;  /* 0xfffffffc00d41947 */ /* 0x002fea000383ffff */
.L_x_1:
[----:B------:R-:W-:Y:S05]  /*0290*/  @P0 EXIT ;  /* 0x000000000000094d */ /* 0x000fea0003800000 */
[----:B------:R-:W1:Y:S01]  /*02a0*/  S2UR UR5, SR_CgaCtaId ;  /* 0x00000000000579c3 */ /* 0x000e620000008800 */
[----:B------:R-:W-:-:S07]  /*02b0*/  UMOV UR4, 0x400 ;  /* 0x0000040000047882 */ /* 0x000fce0000000000 */
[----:B0-----:R-:W0:Y:S08]  /*02c0*/  LDC R7, c[0x0][0x398] ;  /* 0x0000e600ff077b82 */ /* 0x001e300000000800 */
[----:B------:R-:W2:Y:S01]  /*02d0*/  LDC.64 R2, c[0x0][0x380] ;  /* 0x0000e000ff027b82 */ /* 0x000ea20000000a00 */
[----:B-1----:R-:W-:Y:S01]  /*02e0*/  ULEA UR4, UR5, UR4, 0x18 ;  /* 0x0000000405047291 */ /* 0x002fe2000f8ec0ff */
[----:B0-----:R-:W-:-:S08]  /*02f0*/  IMAD R7, R0, R7, UR8 ;  /* 0x0000000800077e24 */ /* 0x001fd0000f8e0207 */
[----:B------:R-:W0:Y:S01]  /*0300*/  LDS R5, [UR4] ;  /* 0x00000004ff057984 */ /* 0x000e220008000800 */
[----:B--2---:R-:W-:-:S05]  /*0310*/  IMAD.WIDE.U32 R2, R7, 0x4, R2 ;  /* 0x0000000407027825 */ /* 0x004fca00078e0002 */
[----:B0-----:R-:W-:Y:S01]  /*0320*/  STG.E desc[UR6][R2.64], R5 ;  /* 0x0000000502007986 */ /* 0x001fe2000c101906 */
[----:B------:R-:W-:Y:S05]  /*0330*/  EXIT ;  /* 0x000000000000794d */ /* 0x000fea0003800000 */
.L_x_3:
        /* <DEDUP_REMOVED lines=12> */
.L_x_9:


//--------------------- .text._Z18kernelReduceSimplePfS_i --------------------------
	.section	.text._Z18kernelReduceSimplePfS_i,"ax",@progbits
	.align	128
        .global         _Z18kernelReduceSimplePfS_i
        .type           _Z18kernelReduceSimplePfS_i,@function
        .size           _Z18kernelReduceSimplePfS_i,(.L_x_10 - _Z18kernelReduceSimplePfS_i)
        .other          _Z18kernelReduceSimplePfS_i,@"STO_CUDA_ENTRY STV_DEFAULT"
_Z18kernelReduceSimplePfS_i:
.text._Z18kernelReduceSimplePfS_i:
[----:B------:R-:W-:Y:S01]  /*0000*/  LDC R1, c[0x0][0x37c] ;  /* 0x0000df00ff017b82 */ /* 0x000fe20000000800 */
[----:B------:R-:W0:Y:S01]  /*0010*/  S2R R4, SR_TID.Y ;  /* 0x0000000000047919 */ /* 0x000e220000002200 */
[----:B------:R-:W0:Y:S06]  /*0020*/  LDCU UR4, c[0x0][0x364] ;  /* 0x00006c80ff0477ac */ /* 0x000e2c0008000800 */
[----:B------:R-:W1:Y:S01]  /*0030*/  S2UR UR8, SR_CTAID.X ;  /* 0x00000000000879c3 */ /* 0x000e620000002500 */
[----:B------:R-:W0:Y:S01]  /*0040*/  S2R R5, SR_CTAID.Y ;  /* 0x0000000000057919 */ /* 0x000e220000002600 */
[----:B------:R-:W2:Y:S01]  /*0050*/  LDCU.64 UR6, c[0x0][0x358] ;  /* 0x00006b00ff0677ac */ /* 0x000ea20008000a00 */
[----:B------:R-:W1:Y:S05]  /*0060*/  S2R R11, SR_TID.X ;  /* 0x00000000000b7919 */ /* 0x000e6a0000002100 */
[----:B------:R-:W1:Y:S08]  /*0070*/  LDC R6, c[0x0][0x360] ;  /* 0x0000d800ff067b82 */ /* 0x000e700000000800 */
[----:B------:R-:W3:Y:S08]  /*0080*/  LDC R8, c[0x0][0x390] ;  /* 0x0000e400ff087b82 */ /* 0x000ef00000000800 */
[----:B------:R-:W4:Y:S01]  /*0090*/  LDC.64 R2, c[0x0][0x380] ;  /* 0x0000e000ff027b82 */ /* 0x000f220000000a00 */
[----:B0-----:R-:W-:-:S02]  /*00a0*/  IMAD R5, R5, UR4, R4 ;  /* 0x0000000405057c24 */ /* 0x001fc4000f8e0204 */
[----:B-1----:R-:W-:-:S04]  /*00b0*/  IMAD R0, R6, UR8, R11 ;  /* 0x0000000806007c24 */ /* 0x002fc8000f8e020b */
[----:B---3--:R-:W-:-:S04]  /*00c0*/  IMAD R7, R5, R8, R0 ;  /* 0x0000000805077224 */ /* 0x008fc800078e0200 */
[----:B----4-:R-:W-:-:S06]  /*00d0*/  IMAD.WIDE.U32 R2, R7, 0x4, R2 ;  /* 0x0000000407027825 */ /* 0x010fcc00078e0002 */
[----:B--2---:R-:W2:Y:S01]  /*00e0*/  LDG.E R2, desc[UR6][R2.64] ;  /* 0x0000000602027981 */ /* 0x004ea2000c1e1900 */
[----:B------:R-:W0:Y:S01]  /*00f0*/  S2UR UR5, SR_CgaCtaId ;  /* 0x00000000000579c3 */ /* 0x000e220000008800 */
[----:B------:R-:W-:Y:S01]  /*0100*/  UMOV UR4, 0x400 ;  /* 0x0000040000047882 */ /* 0x000fe20000000000 */
[----:B------:R-:W-:Y:S01]  /*0110*/  LEA R0, R4, R11, 0x5 ;  /* 0x0000000b04007211 */ /* 0x000fe200078e28ff */
[----:B------:R-:W-:Y:S01]  /*0120*/  IMAD R7, R5, R8, UR8 ;  /* 0x0000000805077e24 */ /* 0x000fe2000f8e0208 */
[----:B------:R-:W-:Y:S02]  /*0130*/  ISETP.GE.U32.AND P1, PT, R6, 0x2, PT ;  /* 0x000000020600780c */ /* 0x000fe40003f26070 */
[----:B------:R-:W-:Y:S01]  /*0140*/  ISETP.NE.AND P0, PT, R11, RZ, PT ;  /* 0x000000ff0b00720c */ /* 0x000fe20003f05270 */
[----:B0-----:R-:W-:-:S06]  /*0150*/  ULEA UR4, UR5, UR4, 0x18 ;  /* 0x0000000405047291 */ /* 0x001fcc000f8ec0ff */
[----:B------:R-:W-:-:S05]  /*0160*/  LEA R9, R0, UR4, 0x2 ;  /* 0x0000000400097c11 */ /* 0x000fca000f8e10ff */
[----:B--2---:R0:W-:Y:S01]  /*0170*/  STS [R9], R2 ;  /* 0x0000000209007388 */ /* 0x0041e20000000800 */
[----:B------:R-:W-:Y:S05]  /*0180*/  @!P1 BRA `(.L_x_4) ;  /* 0x0000000000309947 */ /* 0x000fea0003800000 */
[----:B------:R-:W-:-:S07]  /*0190*/  MOV R0, R6 ;  /* 0x0000000600007202 */ /* 0x000fce0000000f00 */
.L_x_5:
[----:B------:R-:W-:-:S04]  /*01a0*/  SHF.R.U32.HI R6, RZ, 0x1, R0 ;  /* 0x00000001ff067819 */ /* 0x000fc80000011600 */
[----:B------:R-:W-:-:S13]  /*01b0*/  ISETP.GE.U32.AND P1, PT, R11, R6, PT ;  /* 0x000000060b00720c */ /* 0x000fda0003f26070 */
[----:B0-----:R-:W-:Y:S01]  /*01c0*/  @!P1 LEA R2, R6, R9, 0x2 ;  /* 0x0000000906029211 */ /* 0x001fe200078e10ff */
        /* <DEDUP_REMOVED lines=8> */
.L_x_4:
[----:B------:R-:W-:Y:S05]  /*0250*/  @P0 EXIT ;  /* 0x000000000000094d */ /* 0x000fea0003800000 */
[----:B------:R-:W1:Y:S02]  /*0260*/  LDCU UR4, c[0x0][0x370] ;  /* 0x00006e00ff0477ac */ /* 0x000e640008000800 */
[----:B-1----:R-:W-:-:S09]  /*0270*/  UISETP.NE.AND UP0, UPT, UR4, 0x1, UPT ;  /* 0x000000010400788c */ /* 0x002fd2000bf05270 */
[----:B------:R-:W-:Y:S05]  /*0280*/  BRA.U UP0, `(.L_x_6) ;  /* 0x0000000100207547 */ /* 0x000fea000b800000 */
[----:B------:R-:W1:Y:S01]  /*0290*/  S2UR UR5, SR_CgaCtaId ;  /* 0x00000000000579c3 */ /* 0x000e620000008800 */
[----:B------:R-:W-:-:S07]  /*02a0*/  UMOV UR4, 0x400 ;  /* 0x0000040000047882 */ /* 0x000fce0000000000 */
[----:B0-----:R-:W0:Y:S01]  /*02b0*/  LDC.64 R2, c[0x0][0x388] ;  /* 0x0000e200ff027b82 */ /* 0x001e220000000a00 */
[----:B-1----:R-:W-:Y:S01]  /*02c0*/  ULEA UR4, UR5, UR4, 0x18 ;  /* 0x0000000405047291 */ /* 0x002fe2000f8ec0ff */
[----:B0-----:R-:W-:-:S08]  /*02d0*/  IMAD.WIDE.U32 R2, R5, 0x4, R2 ;  /* 0x0000000405027825 */ /* 0x001fd000078e0002 */
[----:B------:R-:W0:Y:S04]  /*02e0*/  LDS R7, [UR4] ;  /* 0x00000004ff077984 */ /* 0x000e280008000800 */
[----:B0-----:R-:W-:Y:S01]  /*02f0*/  STG.E desc[UR6][R2.64], R7 ;  /* 0x0000000702007986 */ /* 0x001fe2000c101906 */
[----:B------:R-:W-:Y:S05]  /*0300*/  EXIT ;  /* 0x000000000000794d */ /* 0x000fea0003800000 */
.L_x_6:
        /* <DEDUP_REMOVED lines=8> */
.L_x_7:
        /* <DEDUP_REMOVED lines=15> */
.L_x_10:


//--------------------- .nv.shared.reserved.0     --------------------------
	.section	.nv.shared.reserved.0,"aw",@nobits
	.weak		__nv_reservedSMEM_offset_0_alias
	.size		__nv_reservedSMEM_offset_0_alias, 0, 64
	.other		__nv_reservedSMEM_offset_0_alias,@"STO_CUDA_RESERVED_SHARED STV_DEFAULT"
__nv_reservedSMEM_offset_0_alias:
	.zero		0
	.zero		64


//--------------------- .nv.shared._Z10kernelSMAxPfS_S_i --------------------------
	.section	.nv.shared._Z10kernelSMAxPfS_S_i,"aw",@nobits
	.sectionflags	@""
	.align	4
.nv.shared._Z10kernelSMAxPfS_S_i:
	.zero		5120


//--------------------- .nv.shared._Z18kernelReduceSimplePfS_i --------------------------
	.section	.nv.shared._Z18kernelReduceSimplePfS_i,"aw",@nobits
	.sectionflags	@""
	.align	4
.nv.shared._Z18kernelReduceSimplePfS_i:
	.zero		5120


//--------------------- .nv.constant0._Z14kernelSimpleAxPfS_S_i --------------------------
	.section	.nv.constant0._Z14kernelSimpleAxPfS_S_i,"a",@progbits
	.sectionflags	@""
	.align	4
.nv.constant0._Z14kernelSimpleAxPfS_S_i:
	.zero		924


//--------------------- .nv.constant0._Z10kernelSMAxPfS_S_i --------------------------
	.section	.nv.constant0._Z10kernelSMAxPfS_S_i,"a",@progbits
	.sectionflags	@""
	.align	4
.nv.constant0._Z10kernelSMAxPfS_S_i:
	.zero		924


//--------------------- .nv.constant0._Z18kernelReduceSimplePfS_i --------------------------
	.section	.nv.constant0._Z18kernelReduceSimplePfS_i,"a",@progbits
	.sectionflags	@""
	.align	4
.nv.constant0._Z18kernelReduceSimplePfS_i:
	.zero		916


//--------------------- SYMBOLS --------------------------

	.type		.nv.reservedSmem.offset0,@object
	.size		.nv.reservedSmem.offset0,0x4
	.type		.nv.reservedSmem.cap,@object
	.size		.nv.reservedSmem.cap,0x4
